//
// Generated by NVIDIA NVVM Compiler
//
// Compiler Build ID: CL-36424714
// Cuda compilation tools, release 13.0, V13.0.88
// Based on NVVM 20.0.0
//

.version 9.0
.target sm_100
.address_size 64

	// .globl	_Z7kernel1v
.global .align 4 .f32 d_test;

.visible .entry _Z7kernel1v()
{
	.reg .b32 	%r<2>;

	mov.b32 	%r1, 1065353216;
	st.global.u32 	[d_test], %r1;
	ret;

}
	// .globl	_Z9my_kernelPi
.visible .entry _Z9my_kernelPi(
	.param .u64 .ptr .align 1 _Z9my_kernelPi_param_0
)
{
	.reg .pred 	%p<2>;
	.reg .b32 	%r<5>;
	.reg .b64 	%rd<5>;

	ld.param.u64 	%rd1, [_Z9my_kernelPi_param_0];
	mov.u32 	%r2, %ntid.x;
	mov.u32 	%r3, %ctaid.x;
	mov.u32 	%r4, %tid.x;
	mad.lo.s32 	%r1, %r2, %r3, %r4;
	setp.gt.s32 	%p1, %r1, 99;
	@%p1 bra 	$L__BB1_2;
	cvta.to.global.u64 	%rd2, %rd1;
	mul.wide.s32 	%rd3, %r1, 4;
	add.s64 	%rd4, %rd2, %rd3;
	st.global.u32 	[%rd4], %r1;
$L__BB1_2:
	ret;

}


// ===== COMPILED SASS (sm_100) =====

	.target	sm_100

	.elftype	@"ET_EXEC"


//--------------------- .note.nv.tkinfo           --------------------------
	.section	.note.nv.tkinfo,"",@"SHT_NOTE"
	.sectionflags	@"SHF_NOTE_NV_TKINFO"
	.tkinfo
        /*0018*/ 	.word	0x00000002
        /*0030*/ 	.string	""
        /*0030*/ 	.string	"ptxas"
        /*0030*/ 	.string	"Cuda compilation tools, release 13.0, V13.0.88"
        /*0030*/ 	.string	"Build cuda_13.0.r13.0/compiler.36424714_0"
        /*0030*/ 	.string	"-arch sm_100 -m 64 "



//--------------------- .note.nv.cuinfo           --------------------------
	.section	.note.nv.cuinfo,"",@"SHT_NOTE"
	.sectionflags	@"SHF_NOTE_NV_CUINFO"
        /*0018*/ 	.short	0x0002
        /*001a*/ 	.short	0x0064
        /*001c*/ 	.short	0x0082
	.zero		2


//--------------------- .nv.info                  --------------------------
	.section	.nv.info,"",@"SHT_CUDA_INFO"
	.align	4


	//----- nvinfo : EIATTR_REGCOUNT
	.align		4
        /*0000*/ 	.byte	0x04, 0x2f
        /*0002*/ 	.short	(.L_2 - .L_1)
	.align		4
.L_1:
        /*0004*/ 	.word	index@(_Z7kernel1v)
        /*0008*/ 	.word	0x00000008


	//----- nvinfo : EIATTR_FRAME_SIZE
	.align		4
.L_2:
        /*000c*/ 	.byte	0x04, 0x11
        /*000e*/ 	.short	(.L_4 - .L_3)
	.align		4
.L_3:
        /*0010*/ 	.word	index@(_Z7kernel1v)
        /*0014*/ 	.word	0x00000000


	//----- nvinfo : EIATTR_REGCOUNT
	.align		4
.L_4:
        /*0018*/ 	.byte	0x04, 0x2f
        /*001a*/ 	.short	(.L_6 - .L_5)
	.align		4
.L_5:
        /*001c*/ 	.word	index@(_Z9my_kernelPi)
        /*0020*/ 	.word	0x00000008


	//----- nvinfo : EIATTR_FRAME_SIZE
	.align		4
.L_6:
        /*0024*/ 	.byte	0x04, 0x11
        /*0026*/ 	.short	(.L_8 - .L_7)
	.align		4
.L_7:
        /*0028*/ 	.word	index@(_Z9my_kernelPi)
        /*002c*/ 	.word	0x00000000


	//----- nvinfo : EIATTR_MIN_STACK_SIZE
	.align		4
.L_8:
        /*0030*/ 	.byte	0x04, 0x12
        /*0032*/ 	.short	(.L_10 - .L_9)
	.align		4
.L_9:
        /*0034*/ 	.word	index@(_Z9my_kernelPi)
        /*0038*/ 	.word	0x00000000


	//----- nvinfo : EIATTR_MIN_STACK_SIZE
	.align		4
.L_10:
        /*003c*/ 	.byte	0x04, 0x12
        /*003e*/ 	.short	(.L_12 - .L_11)
	.align		4
.L_11:
        /*0040*/ 	.word	index@(_Z7kernel1v)
        /*0044*/ 	.word	0x00000000
.L_12:


//--------------------- .nv.compat                --------------------------
	.section	.nv.compat,"",@"SHT_CUDA_COMPAT_INFO"
	.align	4
        /*0000*/ 	.byte	0x02, 0x09, 0x00, 0x00, 0x02, 0x02, 0x01, 0x00, 0x02, 0x05, 0x05, 0x00, 0x03, 0x07, 0x01, 0x01
        /*0010*/ 	.byte	0x02, 0x03, 0x00, 0x00, 0x02, 0x06, 0x01, 0x00, 0x04, 0x0b, 0x08, 0x00, 0x09, 0x00, 0x00, 0x00
        /*0020*/ 	.byte	0x00, 0x00, 0x00, 0x00


//--------------------- .nv.info._Z9my_kernelPi   --------------------------
	.section	.nv.info._Z9my_kernelPi,"",@"SHT_CUDA_INFO"
	.sectionflags	@""
	.align	4


	//----- nvinfo : EIATTR_CUDA_API_VERSION
	.align		4
        /*0000*/ 	.byte	0x04, 0x37
        /*0002*/ 	.short	(.L_14 - .L_13)
.L_13:
        /*0004*/ 	.word	0x00000082


	//----- nvinfo : EIATTR_KPARAM_INFO
	.align		4
.L_14:
        /*0008*/ 	.byte	0x04, 0x17
        /*000a*/ 	.short	(.L_16 - .L_15)
.L_15:
        /*000c*/ 	.word	0x00000000
        /*0010*/ 	.short	0x0000
        /*0012*/ 	.short	0x0000
        /*0014*/ 	.byte	0x00, 0xf5, 0x21, 0x00


	//----- nvinfo : EIATTR_SPARSE_MMA_MASK
	.align		4
.L_16:
        /*0018*/ 	.byte	0x03, 0x50
        /*001a*/ 	.short	0x0000


	//----- nvinfo : EIATTR_MAXREG_COUNT
	.align		4
        /*001c*/ 	.byte	0x03, 0x1b
        /*001e*/ 	.short	0x00ff


	//----- nvinfo : EIATTR_MERCURY_ISA_VERSION
	.align		4
        /*0020*/ 	.byte	0x03, 0x5f
        /*0022*/ 	.short	0x0101


	//----- nvinfo : EIATTR_VRC_CTA_INIT_COUNT
	.align		4
        /*0024*/ 	.byte	0x02, 0x4a
	.zero		1
	.zero		1


	//----- nvinfo : EIATTR_EXIT_INSTR_OFFSETS
	.align		4
        /*0028*/ 	.byte	0x04, 0x1c
        /*002a*/ 	.short	(.L_18 - .L_17)


	//   ....[0]....
.L_17:
        /*002c*/ 	.word	0x00000060


	//   ....[1]....
        /*0030*/ 	.word	0x000000b0


	//----- nvinfo : EIATTR_CBANK_PARAM_SIZE
	.align		4
.L_18:
        /*0034*/ 	.byte	0x03, 0x19
        /*0036*/ 	.short	0x0008


	//----- nvinfo : EIATTR_PARAM_CBANK
	.align		4
        /*0038*/ 	.byte	0x04, 0x0a
        /*003a*/ 	.short	(.L_20 - .L_19)
	.align		4
.L_19:
        /*003c*/ 	.word	index@(.nv.constant0._Z9my_kernelPi)
        /*0040*/ 	.short	0x0380
        /*0042*/ 	.short	0x0008


	//----- nvinfo : EIATTR_SW_WAR
	.align		4
.L_20:
        /*0044*/ 	.byte	0x04, 0x36
        /*0046*/ 	.short	(.L_22 - .L_21)
.L_21:
        /*0048*/ 	.word	0x00000008
.L_22:


//--------------------- .nv.info._Z7kernel1v      --------------------------
	.section	.nv.info._Z7kernel1v,"",@"SHT_CUDA_INFO"
	.sectionflags	@""
	.align	4


	//----- nvinfo : EIATTR_CUDA_API_VERSION
	.align		4
        /*0000*/ 	.byte	0x04, 0x37
        /*0002*/ 	.short	(.L_24 - .L_23)
.L_23:
        /*0004*/ 	.word	0x00000082


	//----- nvinfo : EIATTR_SPARSE_MMA_MASK
	.align		4
.L_24:
        /*0008*/ 	.byte	0x03, 0x50
        /*000a*/ 	.short	0x0000


	//----- nvinfo : EIATTR_MAXREG_COUNT
	.align		4
        /*000c*/ 	.byte	0x03, 0x1b
        /*000e*/ 	.short	0x00ff


	//----- nvinfo : EIATTR_MERCURY_ISA_VERSION
	.align		4
        /*0010*/ 	.byte	0x03, 0x5f
        /*0012*/ 	.short	0x0101


	//----- nvinfo : EIATTR_VRC_CTA_INIT_COUNT
	.align		4
        /*0014*/ 	.byte	0x02, 0x4a
	.zero		1
	.zero		1


	//----- nvinfo : EIATTR_EXIT_INSTR_OFFSETS
	.align		4
        /*0018*/ 	.byte	0x04, 0x1c
        /*001a*/ 	.short	(.L_26 - .L_25)


	//   ....[0]....
.L_25:
        /*001c*/ 	.word	0x00000050


	//----- nvinfo : EIATTR_SW_WAR
	.align		4
.L_26:
        /*0020*/ 	.byte	0x04, 0x36
        /*0022*/ 	.short	(.L_28 - .L_27)
.L_27:
        /*0024*/ 	.word	0x00000008
.L_28:


//--------------------- .nv.callgraph             --------------------------
	.section	.nv.callgraph,"",@"SHT_CUDA_CALLGRAPH"
	.align	4
	.sectionentsize	8
	.align		4
        /*0000*/ 	.word	0x00000000
	.align		4
        /*0004*/ 	.word	0xffffffff
	.align		4
        /*0008*/ 	.word	0x00000000
	.align		4
        /*000c*/ 	.word	0xfffffffe
	.align		4
        /*0010*/ 	.word	0x00000000
	.align		4
        /*0014*/ 	.word	0xfffffffd
	.align		4
        /*0018*/ 	.word	0x00000000
	.align		4
        /*001c*/ 	.word	0xfffffffc


//--------------------- .nv.constant4             --------------------------
	.section	.nv.constant4,"a",@progbits
	.align	8
	.align		8
.nv.constant4:
        /*0000*/ 	.dword	d_test


//--------------------- .text._Z9my_kernelPi      --------------------------
	.section	.text._Z9my_kernelPi,"ax",@progbits
	.align	128
        .global         _Z9my_kernelPi
        .type           _Z9my_kernelPi,@function
        .size           _Z9my_kernelPi,(.L_x_2 - _Z9my_kernelPi)
        .other          _Z9my_kernelPi,@"STO_CUDA_ENTRY STV_DEFAULT"
_Z9my_kernelPi:
.text._Z9my_kernelPi:
[----:B------:R-:W-:Y:S01]  /*0000*/  LDC R1, c[0x0][0x37c] ;  /* 0x0000df00ff017b82 */ /* 0x000fe20000000800 */
[----:B------:R-:W0:Y:S01]  /*0010*/  S2R R5, SR_CTAID.X ;  /* 0x0000000000057919 */ /* 0x000e220000002500 */
[----:B------:R-:W0:Y:S01]  /*0020*/  LDCU UR4, c[0x0][0x360] ;  /* 0x00006c00ff0477ac */ /* 0x000e220008000800 */
[----:B------:R-:W0:Y:S02]  /*0030*/  S2R R0, SR_TID.X ;  /* 0x0000000000007919 */ /* 0x000e240000002100 */
[----:B0-----:R-:W-:-:S05]  /*0040*/  IMAD R5, R5, UR4, R0 ;  /* 0x0000000405057c24 */ /* 0x001fca000f8e0200 */
[----:B------:R-:W-:-:S13]  /*0050*/  ISETP.GT.AND P0, PT, R5, 0x63, PT ;  /* 0x000000630500780c */ /* 0x000fda0003f04270 */
[----:B------:R-:W-:Y:S05]  /*0060*/  @P0 EXIT ;  /* 0x000000000000094d */ /* 0x000fea0003800000 */
[----:B------:R-:W0:Y:S01]  /*0070*/  LDC.64 R2, c[0x0][0x380] ;  /* 0x0000e000ff027b82 */ /* 0x000e220000000a00 */
[----:B------:R-:W1:Y:S01]  /*0080*/  LDCU.64 UR4, c[0x0][0x358] ;  /* 0x00006b00ff0477ac */ /* 0x000e620008000a00 */
[----:B0-----:R-:W-:-:S05]  /*0090*/  IMAD.WIDE R2, R5, 0x4, R2 ;  /* 0x0000000405027825 */ /* 0x001fca00078e0202 */
[----:B-1----:R-:W-:Y:S01]  /*00a0*/  STG.E desc[UR4][R2.64], R5 ;  /* 0x0000000502007986 */ /* 0x002fe2000c101904 */
[----:B------:R-:W-:Y:S05]  /*00b0*/  EXIT ;  /* 0x000000000000794d */ /* 0x000fea0003800000 */
.L_x_0:
[----:B------:R-:W-:-:S00]  /*00c0*/  BRA `(.L_x_0) ;  /* 0xfffffffc00fc7947 */ /* 0x000fc0000383ffff */
[----:B------:R-:W-:-:S00]  /*00d0*/  NOP ;  /* 0x0000000000007918 */ /* 0x000fc00000000000 */
        /* <DEDUP_REMOVED lines=10> */
.L_x_2:


//--------------------- .text._Z7kernel1v         --------------------------
	.section	.text._Z7kernel1v,"ax",@progbits
	.align	128
        .global         _Z7kernel1v
        .type           _Z7kernel1v,@function
        .size           _Z7kernel1v,(.L_x_3 - _Z7kernel1v)
        .other          _Z7kernel1v,@"STO_CUDA_ENTRY STV_DEFAULT"
_Z7kernel1v:
.text._Z7kernel1v:
[----:B------:R-:W-:Y:S08]  /*0000*/  LDC R1, c[0x0][0x37c] ;  /* 0x0000df00ff017b82 */ /* 0x000ff00000000800 */
[----:B------:R-:W0:Y:S01]  /*0010*/  LDC.64 R2, c[0x4][RZ] ;  /* 0x01000000ff027b82 */ /* 0x000e220000000a00 */
[----:B------:R-:W0:Y:S01]  /*0020*/  LDCU.64 UR4, c[0x0][0x358] ;  /* 0x00006b00ff0477ac */ /* 0x000e220008000a00 */
[----:B------:R-:W-:-:S05]  /*0030*/  HFMA2 R5, -RZ, RZ, 1.875, 0 ;  /* 0x3f800000ff057431 */ /* 0x000fca00000001ff */
[----:B0-----:R-:W-:Y:S01]  /*0040*/  STG.E desc[UR4][R2.64], R5 ;  /* 0x0000000502007986 */ /* 0x001fe2000c101904 */
[----:B------:R-:W-:Y:S05]  /*0050*/  EXIT ;  /* 0x000000000000794d */ /* 0x000fea0003800000 */
.L_x_1:
        /* <DEDUP_REMOVED lines=10> */
.L_x_3:


//--------------------- .nv.shared.reserved.0     --------------------------
	.section	.nv.shared.reserved.0,"aw",@nobits
	.weak		__nv_reservedSMEM_offset_0_alias
	.size		__nv_reservedSMEM_offset_0_alias, 0, 64
	.other		__nv_reservedSMEM_offset_0_alias,@"STO_CUDA_RESERVED_SHARED STV_DEFAULT"
__nv_reservedSMEM_offset_0_alias:
	.zero		0
	.zero		64


//--------------------- .nv.global                --------------------------
	.section	.nv.global,"aw",@nobits
	.align	4
.nv.global:
	.type		d_test,@object
	.size		d_test,(.L_0 - d_test)
d_test:
	.zero		4
.L_0:


//--------------------- .nv.constant0._Z9my_kernelPi --------------------------
	.section	.nv.constant0._Z9my_kernelPi,"a",@progbits
	.sectionflags	@""
	.align	4
.nv.constant0._Z9my_kernelPi:
	.zero		904


//--------------------- .nv.constant0._Z7kernel1v --------------------------
	.section	.nv.constant0._Z7kernel1v,"a",@progbits
	.sectionflags	@""
	.align	4
.nv.constant0._Z7kernel1v:
	.zero		896


//--------------------- SYMBOLS --------------------------

	.type		.nv.reservedSmem.offset0,@object
	.size		.nv.reservedSmem.offset0,0x4
